//
// Generated by NVIDIA NVVM Compiler
//
// Compiler Build ID: CL-36424714
// Cuda compilation tools, release 13.0, V13.0.88
// Based on NVVM 20.0.0
//

.version 9.0
.target sm_100
.address_size 64

	// .globl	_Z12SMCopyKernelP6ulong2PKS_

.visible .entry _Z12SMCopyKernelP6ulong2PKS_(
	.param .u64 .ptr .align 1 _Z12SMCopyKernelP6ulong2PKS__param_0,
	.param .u64 .ptr .align 1 _Z12SMCopyKernelP6ulong2PKS__param_1
)
{
	.reg .b32 	%r<7>;
	.reg .b64 	%rd<17>;

	ld.param.u64 	%rd13, [_Z12SMCopyKernelP6ulong2PKS__param_0];
	ld.param.u64 	%rd14, [_Z12SMCopyKernelP6ulong2PKS__param_1];
	mov.u32 	%r1, %ctaid.x;
	mov.u32 	%r2, %ntid.x;
	mul.lo.s32 	%r3, %r2, %r1;
	shl.b32 	%r4, %r3, 1;
	mov.u32 	%r5, %tid.x;
	add.s32 	%r6, %r4, %r5;
	mul.wide.u32 	%rd15, %r6, 16;
	add.s64 	%rd3, %rd14, %rd15;
	// begin inline asm
	ld.volatile.global.v2.u64 {%rd1,%rd2}, [%rd3];
	// end inline asm
	mul.wide.u32 	%rd16, %r2, 16;
	add.s64 	%rd6, %rd3, %rd16;
	// begin inline asm
	ld.volatile.global.v2.u64 {%rd4,%rd5}, [%rd6];
	// end inline asm
	add.s64 	%rd7, %rd13, %rd15;
	// begin inline asm
	st.volatile.global.v2.u64 [%rd7], {%rd1,%rd2};
	// end inline asm
	add.s64 	%rd10, %rd7, %rd16;
	// begin inline asm
	st.volatile.global.v2.u64 [%rd10], {%rd4,%rd5};
	// end inline asm
	ret;

}
	// .globl	_Z20SMOneToAllCopyKernelPP6ulong2S0_miii
.visible .entry _Z20SMOneToAllCopyKernelPP6ulong2S0_miii(
	.param .u64 .ptr .align 1 _Z20SMOneToAllCopyKernelPP6ulong2S0_miii_param_0,
	.param .u64 .ptr .align 1 _Z20SMOneToAllCopyKernelPP6ulong2S0_miii_param_1,
	.param .u64 _Z20SMOneToAllCopyKernelPP6ulong2S0_miii_param_2,
	.param .u32 _Z20SMOneToAllCopyKernelPP6ulong2S0_miii_param_3,
	.param .u32 _Z20SMOneToAllCopyKernelPP6ulong2S0_miii_param_4,
	.param .u32 _Z20SMOneToAllCopyKernelPP6ulong2S0_miii_param_5
)
{
	.reg .pred 	%p<8>;
	.reg .b32 	%r<19>;
	.reg .b64 	%rd<47>;

	ld.param.u64 	%rd18, [_Z20SMOneToAllCopyKernelPP6ulong2S0_miii_param_0];
	ld.param.u64 	%rd19, [_Z20SMOneToAllCopyKernelPP6ulong2S0_miii_param_1];
	ld.param.u64 	%rd20, [_Z20SMOneToAllCopyKernelPP6ulong2S0_miii_param_2];
	ld.param.u32 	%r5, [_Z20SMOneToAllCopyKernelPP6ulong2S0_miii_param_3];
	ld.param.u32 	%r6, [_Z20SMOneToAllCopyKernelPP6ulong2S0_miii_param_4];
	ld.param.u32 	%r7, [_Z20SMOneToAllCopyKernelPP6ulong2S0_miii_param_5];
	cvt.s64.s32 	%rd1, %r7;
	or.b64  	%rd21, %rd20, %rd1;
	and.b64  	%rd22, %rd21, -4294967296;
	setp.ne.s64 	%p1, %rd22, 0;
	@%p1 bra 	$L__BB1_2;
	cvt.u32.u64 	%r8, %rd1;
	cvt.u32.u64 	%r9, %rd20;
	div.u32 	%r10, %r9, %r8;
	cvt.u64.u32 	%rd44, %r10;
	bra.uni 	$L__BB1_3;
$L__BB1_2:
	div.u64 	%rd44, %rd20, %rd1;
$L__BB1_3:
	mov.u32 	%r1, %nctaid.x;
	div.u32 	%r2, %r1, %r7;
	setp.lt.s32 	%p2, %r6, 0;
	@%p2 bra 	$L__BB1_5;
	mov.u32 	%r11, %ctaid.x;
	div.u32 	%r12, %r11, %r2;
	setp.ne.s32 	%p3, %r6, %r12;
	@%p3 bra 	$L__BB1_12;
$L__BB1_5:
	mov.u32 	%r3, %ctaid.x;
	div.u32 	%r4, %r3, %r2;
	setp.eq.s32 	%p4, %r5, %r4;
	@%p4 bra 	$L__BB1_12;
	cvt.u64.u32 	%rd23, %r4;
	cvta.to.global.u64 	%rd24, %rd18;
	mul.wide.u32 	%rd25, %r4, 8;
	add.s64 	%rd26, %rd24, %rd25;
	ld.global.u64 	%rd5, [%rd26];
	cvt.s64.s32 	%rd27, %r5;
	mul.lo.s64 	%rd6, %rd44, %rd27;
	mul.lo.s64 	%rd7, %rd44, %rd23;
	cvt.u64.u32 	%rd8, %r1;
	and.b64  	%rd28, %rd20, -4294967296;
	setp.ne.s64 	%p5, %rd28, 0;
	@%p5 bra 	$L__BB1_8;
	cvt.u32.u64 	%r13, %rd8;
	cvt.u32.u64 	%r14, %rd20;
	div.u32 	%r15, %r14, %r13;
	cvt.u64.u32 	%rd45, %r15;
	bra.uni 	$L__BB1_9;
$L__BB1_8:
	div.u64 	%rd45, %rd20, %rd8;
$L__BB1_9:
	shr.u64 	%rd29, %rd45, 4;
	cvt.u64.u32 	%rd30, %r3;
	mov.u32 	%r16, %tid.x;
	cvt.u64.u32 	%rd31, %r16;
	mad.lo.s64 	%rd46, %rd29, %rd30, %rd31;
	add.s32 	%r17, %r3, 1;
	cvt.u64.u32 	%rd32, %r17;
	mul.lo.s64 	%rd13, %rd29, %rd32;
	setp.ge.u64 	%p6, %rd46, %rd13;
	@%p6 bra 	$L__BB1_12;
	shr.u64 	%rd33, %rd7, 4;
	shr.u64 	%rd34, %rd6, 4;
	sub.s64 	%rd14, %rd34, %rd33;
	mov.u32 	%r18, %ntid.x;
	cvt.u64.u32 	%rd15, %r18;
$L__BB1_11:
	shl.b64 	%rd41, %rd46, 4;
	add.s64 	%rd37, %rd19, %rd41;
	// begin inline asm
	ld.volatile.global.v2.u64 {%rd35,%rd36}, [%rd37];
	// end inline asm
	add.s64 	%rd42, %rd14, %rd46;
	shl.b64 	%rd43, %rd42, 4;
	add.s64 	%rd38, %rd5, %rd43;
	// begin inline asm
	st.volatile.global.v2.u64 [%rd38], {%rd35,%rd36};
	// end inline asm
	add.s64 	%rd46, %rd46, %rd15;
	setp.lt.u64 	%p7, %rd46, %rd13;
	@%p7 bra 	$L__BB1_11;
$L__BB1_12:
	ret;

}


// ===== COMPILED SASS (sm_100) =====

	.target	sm_100

	.elftype	@"ET_EXEC"


//--------------------- .note.nv.tkinfo           --------------------------
	.section	.note.nv.tkinfo,"",@"SHT_NOTE"
	.sectionflags	@"SHF_NOTE_NV_TKINFO"
	.tkinfo
        /*0018*/ 	.word	0x00000002
        /*0030*/ 	.string	""
        /*0030*/ 	.string	"ptxas"
        /*0030*/ 	.string	"Cuda compilation tools, release 13.0, V13.0.88"
        /*0030*/ 	.string	"Build cuda_13.0.r13.0/compiler.36424714_0"
        /*0030*/ 	.string	"-arch sm_100 -m 64 "



//--------------------- .note.nv.cuinfo           --------------------------
	.section	.note.nv.cuinfo,"",@"SHT_NOTE"
	.sectionflags	@"SHF_NOTE_NV_CUINFO"
        /*0018*/ 	.short	0x0002
        /*001a*/ 	.short	0x0064
        /*001c*/ 	.short	0x0082
	.zero		2


//--------------------- .nv.info                  --------------------------
	.section	.nv.info,"",@"SHT_CUDA_INFO"
	.align	4


	//----- nvinfo : EIATTR_REGCOUNT
	.align		4
        /*0000*/ 	.byte	0x04, 0x2f
        /*0002*/ 	.short	(.L_1 - .L_0)
	.align		4
.L_0:
        /*0004*/ 	.word	index@(_Z12SMCopyKernelP6ulong2PKS_)
        /*0008*/ 	.word	0x00000012


	//----- nvinfo : EIATTR_FRAME_SIZE
	.align		4
.L_1:
        /*000c*/ 	.byte	0x04, 0x11
        /*000e*/ 	.short	(.L_3 - .L_2)
	.align		4
.L_2:
        /*0010*/ 	.word	index@(_Z12SMCopyKernelP6ulong2PKS_)
        /*0014*/ 	.word	0x00000000


	//----- nvinfo : EIATTR_REGCOUNT
	.align		4
.L_3:
        /*0018*/ 	.byte	0x04, 0x2f
        /*001a*/ 	.short	(.L_5 - .L_4)
	.align		4
.L_4:
        /*001c*/ 	.word	index@(_Z20SMOneToAllCopyKernelPP6ulong2S0_miii)
        /*0020*/ 	.word	0x0000001a


	//----- nvinfo : EIATTR_FRAME_SIZE
	.align		4
.L_5:
        /*0024*/ 	.byte	0x04, 0x11
        /*0026*/ 	.short	(.L_7 - .L_6)
	.align		4
.L_6:
        /*0028*/ 	.word	index@($__internal_0_$__cuda_sm20_div_u64)
        /*002c*/ 	.word	0x00000000


	//----- nvinfo : EIATTR_FRAME_SIZE
	.align		4
.L_7:
        /*0030*/ 	.byte	0x04, 0x11
        /*0032*/ 	.short	(.L_9 - .L_8)
	.align		4
.L_8:
        /*0034*/ 	.word	index@(_Z20SMOneToAllCopyKernelPP6ulong2S0_miii)
        /*0038*/ 	.word	0x00000000


	//----- nvinfo : EIATTR_MIN_STACK_SIZE
	.align		4
.L_9:
        /*003c*/ 	.byte	0x04, 0x12
        /*003e*/ 	.short	(.L_11 - .L_10)
	.align		4
.L_10:
        /*0040*/ 	.word	index@(_Z20SMOneToAllCopyKernelPP6ulong2S0_miii)
        /*0044*/ 	.word	0x00000000


	//----- nvinfo : EIATTR_MIN_STACK_SIZE
	.align		4
.L_11:
        /*0048*/ 	.byte	0x04, 0x12
        /*004a*/ 	.short	(.L_13 - .L_12)
	.align		4
.L_12:
        /*004c*/ 	.word	index@(_Z12SMCopyKernelP6ulong2PKS_)
        /*0050*/ 	.word	0x00000000
.L_13:


//--------------------- .nv.compat                --------------------------
	.section	.nv.compat,"",@"SHT_CUDA_COMPAT_INFO"
	.align	4
        /*0000*/ 	.byte	0x02, 0x09, 0x00, 0x00, 0x02, 0x02, 0x01, 0x00, 0x02, 0x05, 0x05, 0x00, 0x03, 0x07, 0x01, 0x01
        /*0010*/ 	.byte	0x02, 0x03, 0x00, 0x00, 0x02, 0x06, 0x01, 0x00, 0x04, 0x0b, 0x08, 0x00, 0x09, 0x00, 0x00, 0x00
        /*0020*/ 	.byte	0x00, 0x00, 0x00, 0x00


//--------------------- .nv.info._Z20SMOneToAllCopyKernelPP6ulong2S0_miii --------------------------
	.section	.nv.info._Z20SMOneToAllCopyKernelPP6ulong2S0_miii,"",@"SHT_CUDA_INFO"
	.sectionflags	@""
	.align	4


	//----- nvinfo : EIATTR_CUDA_API_VERSION
	.align		4
        /*0000*/ 	.byte	0x04, 0x37
        /*0002*/ 	.short	(.L_15 - .L_14)
.L_14:
        /*0004*/ 	.word	0x00000082


	//----- nvinfo : EIATTR_KPARAM_INFO
	.align		4
.L_15:
        /*0008*/ 	.byte	0x04, 0x17
        /*000a*/ 	.short	(.L_17 - .L_16)
.L_16:
        /*000c*/ 	.word	0x00000000
        /*0010*/ 	.short	0x0005
        /*0012*/ 	.short	0x0020
        /*0014*/ 	.byte	0x00, 0xf0, 0x11, 0x00


	//----- nvinfo : EIATTR_KPARAM_INFO
	.align		4
.L_17:
        /*0018*/ 	.byte	0x04, 0x17
        /*001a*/ 	.short	(.L_19 - .L_18)
.L_18:
        /*001c*/ 	.word	0x00000000
        /*0020*/ 	.short	0x0004
        /*0022*/ 	.short	0x001c
        /*0024*/ 	.byte	0x00, 0xf0, 0x11, 0x00


	//----- nvinfo : EIATTR_KPARAM_INFO
	.align		4
.L_19:
        /*0028*/ 	.byte	0x04, 0x17
        /*002a*/ 	.short	(.L_21 - .L_20)
.L_20:
        /*002c*/ 	.word	0x00000000
        /*0030*/ 	.short	0x0003
        /*0032*/ 	.short	0x0018
        /*0034*/ 	.byte	0x00, 0xf0, 0x11, 0x00


	//----- nvinfo : EIATTR_KPARAM_INFO
	.align		4
.L_21:
        /*0038*/ 	.byte	0x04, 0x17
        /*003a*/ 	.short	(.L_23 - .L_22)
.L_22:
        /*003c*/ 	.word	0x00000000
        /*0040*/ 	.short	0x0002
        /*0042*/ 	.short	0x0010
        /*0044*/ 	.byte	0x00, 0xf0, 0x21, 0x00


	//----- nvinfo : EIATTR_KPARAM_INFO
	.align		4
.L_23:
        /*0048*/ 	.byte	0x04, 0x17
        /*004a*/ 	.short	(.L_25 - .L_24)
.L_24:
        /*004c*/ 	.word	0x00000000
        /*0050*/ 	.short	0x0001
        /*0052*/ 	.short	0x0008
        /*0054*/ 	.byte	0x00, 0xf5, 0x21, 0x00


	//----- nvinfo : EIATTR_KPARAM_INFO
	.align		4
.L_25:
        /*0058*/ 	.byte	0x04, 0x17
        /*005a*/ 	.short	(.L_27 - .L_26)
.L_26:
        /*005c*/ 	.word	0x00000000
        /*0060*/ 	.short	0x0000
        /*0062*/ 	.short	0x0000
        /*0064*/ 	.byte	0x00, 0xf5, 0x21, 0x00


	//----- nvinfo : EIATTR_SPARSE_MMA_MASK
	.align		4
.L_27:
        /*0068*/ 	.byte	0x03, 0x50
        /*006a*/ 	.short	0x0000


	//----- nvinfo : EIATTR_MAXREG_COUNT
	.align		4
        /*006c*/ 	.byte	0x03, 0x1b
        /*006e*/ 	.short	0x00ff


	//----- nvinfo : EIATTR_MERCURY_ISA_VERSION
	.align		4
        /*0070*/ 	.byte	0x03, 0x5f
        /*0072*/ 	.short	0x0101


	//----- nvinfo : EIATTR_VRC_CTA_INIT_COUNT
	.align		4
        /*0074*/ 	.byte	0x02, 0x4a
	.zero		1
	.zero		1


	//----- nvinfo : EIATTR_EXIT_INSTR_OFFSETS
	.align		4
        /*0078*/ 	.byte	0x04, 0x1c
        /*007a*/ 	.short	(.L_29 - .L_28)


	//   ....[0]....
.L_28:
        /*007c*/ 	.word	0x000004e0


	//   ....[1]....
        /*0080*/ 	.word	0x00000640


	//   ....[2]....
        /*0084*/ 	.word	0x000009c0


	//   ....[3]....
        /*0088*/ 	.word	0x00000b20


	//----- nvinfo : EIATTR_CRS_STACK_SIZE
	.align		4
.L_29:
        /*008c*/ 	.byte	0x04, 0x1e
        /*008e*/ 	.short	(.L_31 - .L_30)
.L_30:
        /*0090*/ 	.word	0x00000000


	//----- nvinfo : EIATTR_CBANK_PARAM_SIZE
	.align		4
.L_31:
        /*0094*/ 	.byte	0x03, 0x19
        /*0096*/ 	.short	0x0024


	//----- nvinfo : EIATTR_PARAM_CBANK
	.align		4
        /*0098*/ 	.byte	0x04, 0x0a
        /*009a*/ 	.short	(.L_33 - .L_32)
	.align		4
.L_32:
        /*009c*/ 	.word	index@(.nv.constant0._Z20SMOneToAllCopyKernelPP6ulong2S0_miii)
        /*00a0*/ 	.short	0x0380
        /*00a2*/ 	.short	0x0024


	//----- nvinfo : EIATTR_SW_WAR
	.align		4
.L_33:
        /*00a4*/ 	.byte	0x04, 0x36
        /*00a6*/ 	.short	(.L_35 - .L_34)
.L_34:
        /*00a8*/ 	.word	0x00000008
.L_35:


//--------------------- .nv.info._Z12SMCopyKernelP6ulong2PKS_ --------------------------
	.section	.nv.info._Z12SMCopyKernelP6ulong2PKS_,"",@"SHT_CUDA_INFO"
	.sectionflags	@""
	.align	4


	//----- nvinfo : EIATTR_CUDA_API_VERSION
	.align		4
        /*0000*/ 	.byte	0x04, 0x37
        /*0002*/ 	.short	(.L_37 - .L_36)
.L_36:
        /*0004*/ 	.word	0x00000082


	//----- nvinfo : EIATTR_KPARAM_INFO
	.align		4
.L_37:
        /*0008*/ 	.byte	0x04, 0x17
        /*000a*/ 	.short	(.L_39 - .L_38)
.L_38:
        /*000c*/ 	.word	0x00000000
        /*0010*/ 	.short	0x0001
        /*0012*/ 	.short	0x0008
        /*0014*/ 	.byte	0x00, 0xf5, 0x21, 0x00


	//----- nvinfo : EIATTR_KPARAM_INFO
	.align		4
.L_39:
        /*0018*/ 	.byte	0x04, 0x17
        /*001a*/ 	.short	(.L_41 - .L_40)
.L_40:
        /*001c*/ 	.word	0x00000000
        /*0020*/ 	.short	0x0000
        /*0022*/ 	.short	0x0000
        /*0024*/ 	.byte	0x00, 0xf5, 0x21, 0x00


	//----- nvinfo : EIATTR_SPARSE_MMA_MASK
	.align		4
.L_41:
        /*0028*/ 	.byte	0x03, 0x50
        /*002a*/ 	.short	0x0000


	//----- nvinfo : EIATTR_MAXREG_COUNT
	.align		4
        /*002c*/ 	.byte	0x03, 0x1b
        /*002e*/ 	.short	0x00ff


	//----- nvinfo : EIATTR_MERCURY_ISA_VERSION
	.align		4
        /*0030*/ 	.byte	0x03, 0x5f
        /*0032*/ 	.short	0x0101


	//----- nvinfo : EIATTR_VRC_CTA_INIT_COUNT
	.align		4
        /*0034*/ 	.byte	0x02, 0x4a
	.zero		1
	.zero		1


	//----- nvinfo : EIATTR_EXIT_INSTR_OFFSETS
	.align		4
        /*0038*/ 	.byte	0x04, 0x1c
        /*003a*/ 	.short	(.L_43 - .L_42)


	//   ....[0]....
.L_42:
        /*003c*/ 	.word	0x00000110


	//----- nvinfo : EIATTR_CBANK_PARAM_SIZE
	.align		4
.L_43:
        /*0040*/ 	.byte	0x03, 0x19
        /*0042*/ 	.short	0x0010


	//----- nvinfo : EIATTR_PARAM_CBANK
	.align		4
        /*0044*/ 	.byte	0x04, 0x0a
        /*0046*/ 	.short	(.L_45 - .L_44)
	.align		4
.L_44:
        /*0048*/ 	.word	index@(.nv.constant0._Z12SMCopyKernelP6ulong2PKS_)
        /*004c*/ 	.short	0x0380
        /*004e*/ 	.short	0x0010


	//----- nvinfo : EIATTR_SW_WAR
	.align		4
.L_45:
        /*0050*/ 	.byte	0x04, 0x36
        /*0052*/ 	.short	(.L_47 - .L_46)
.L_46:
        /*0054*/ 	.word	0x00000008
.L_47:


//--------------------- .nv.callgraph             --------------------------
	.section	.nv.callgraph,"",@"SHT_CUDA_CALLGRAPH"
	.align	4
	.sectionentsize	8
	.align		4
        /*0000*/ 	.word	0x00000000
	.align		4
        /*0004*/ 	.word	0xffffffff
	.align		4
        /*0008*/ 	.word	0x00000000
	.align		4
        /*000c*/ 	.word	0xfffffffe
	.align		4
        /*0010*/ 	.word	0x00000000
	.align		4
        /*0014*/ 	.word	0xfffffffd
	.align		4
        /*0018*/ 	.word	0x00000000
	.align		4
        /*001c*/ 	.word	0xfffffffc


//--------------------- .text._Z20SMOneToAllCopyKernelPP6ulong2S0_miii --------------------------
	.section	.text._Z20SMOneToAllCopyKernelPP6ulong2S0_miii,"ax",@progbits
	.align	128
        .global         _Z20SMOneToAllCopyKernelPP6ulong2S0_miii
        .type           _Z20SMOneToAllCopyKernelPP6ulong2S0_miii,@function
        .size           _Z20SMOneToAllCopyKernelPP6ulong2S0_miii,(.L_x_8 - _Z20SMOneToAllCopyKernelPP6ulong2S0_miii)
        .other          _Z20SMOneToAllCopyKernelPP6ulong2S0_miii,@"STO_CUDA_ENTRY STV_DEFAULT"
_Z20SMOneToAllCopyKernelPP6ulong2S0_miii:
.text._Z20SMOneToAllCopyKernelPP6ulong2S0_miii:
[----:B------:R-:W-:Y:S01]  /*0000*/  LDC R1, c[0x0][0x37c] ;  /* 0x0000df00ff017b82 */ /* 0x000fe20000000800 */
[----:B------:R-:W0:Y:S01]  /*0010*/  LDCU UR6, c[0x0][0x3a0] ;  /* 0x00007400ff0677ac */ /* 0x000e220008000800 */
[----:B------:R-:W1:Y:S01]  /*0020*/  LDCU UR4, c[0x0][0x394] ;  /* 0x00007280ff0477ac */ /* 0x000e620008000800 */
[----:B------:R-:W2:Y:S01]  /*0030*/  LDCU.64 UR8, c[0x0][0x390] ;  /* 0x00007200ff0877ac */ /* 0x000ea20008000a00 */
[----:B0-----:R-:W-:-:S04]  /*0040*/  USHF.R.S32.HI UR5, URZ, 0x1f, UR6 ;  /* 0x0000001fff057899 */ /* 0x001fc80008011406 */
[----:B-1----:R-:W-:-:S04]  /*0050*/  ULOP3.LUT UR4, UR5, UR4, URZ, 0xfc, !UPT ;  /* 0x0000000405047292 */ /* 0x002fc8000f8efcff */
[----:B------:R-:W-:-:S09]  /*0060*/  UISETP.NE.U32.AND UP0, UPT, UR4, URZ, UPT ;  /* 0x000000ff0400728c */ /* 0x000fd2000bf05070 */
[----:B--2---:R-:W-:Y:S05]  /*0070*/  BRA.U UP0, `(.L_x_0) ;  /* 0x0000000100547547 */ /* 0x004fea000b800000 */
[----:B------:R-:W0:Y:S01]  /*0080*/  I2F.U32.RP R0, UR6 ;  /* 0x0000000600007d06 */ /* 0x000e220008209000 */
[----:B------:R-:W1:Y:S01]  /*0090*/  LDC R4, c[0x0][0x390] ;  /* 0x0000e400ff047b82 */ /* 0x000e620000000800 */
[----:B------:R-:W-:Y:S01]  /*00a0*/  ISETP.NE.U32.AND P2, PT, RZ, UR6, PT ;  /* 0x00000006ff007c0c */ /* 0x000fe2000bf45070 */
[----:B------:R-:W-:-:S05]  /*00b0*/  IMAD.MOV.U32 R7, RZ, RZ, RZ ;  /* 0x000000ffff077224 */ /* 0x000fca00078e00ff */
[----:B0-----:R-:W0:Y:S02]  /*00c0*/  MUFU.RCP R0, R0 ;  /* 0x0000000000007308 */ /* 0x001e240000001000 */
[----:B0-----:R-:W-:-:S06]  /*00d0*/  VIADD R2, R0, 0xffffffe ;  /* 0x0ffffffe00027836 */ /* 0x001fcc0000000000 */
[----:B------:R0:W2:Y:S02]  /*00e0*/  F2I.FTZ.U32.TRUNC.NTZ R3, R2 ;  /* 0x0000000200037305 */ /* 0x0000a4000021f000 */
[----:B0-----:R-:W-:Y:S02]  /*00f0*/  HFMA2 R2, -RZ, RZ, 0, 0 ;  /* 0x00000000ff027431 */ /* 0x001fe400000001ff */
[----:B--2---:R-:W-:-:S04]  /*0100*/  IMAD.MOV R5, RZ, RZ, -R3 ;  /* 0x000000ffff057224 */ /* 0x004fc800078e0a03 */
[----:B------:R-:W-:-:S04]  /*0110*/  IMAD R5, R5, UR6, RZ ;  /* 0x0000000605057c24 */ /* 0x000fc8000f8e02ff */
[----:B------:R-:W-:-:S06]  /*0120*/  IMAD.HI.U32 R3, R3, R5, R2 ;  /* 0x0000000503037227 */ /* 0x000fcc00078e0002 */
[----:B-1----:R-:W-:-:S04]  /*0130*/  IMAD.HI.U32 R6, R3, R4, RZ ;  /* 0x0000000403067227 */ /* 0x002fc800078e00ff */
[----:B------:R-:W-:-:S04]  /*0140*/  IMAD.MOV R3, RZ, RZ, -R6 ;  /* 0x000000ffff037224 */ /* 0x000fc800078e0a06 */
[----:B------:R-:W-:-:S05]  /*0150*/  IMAD R0, R3, UR6, R4 ;  /* 0x0000000603007c24 */ /* 0x000fca000f8e0204 */
[----:B------:R-:W-:-:S13]  /*0160*/  ISETP.GE.U32.AND P0, PT, R0, UR6, PT ;  /* 0x0000000600007c0c */ /* 0x000fda000bf06070 */
[----:B------:R-:W-:Y:S01]  /*0170*/  @P0 VIADD R0, R0, -UR6 ;  /* 0x8000000600000c36 */ /* 0x000fe20008000000 */
[----:B------:R-:W-:-:S04]  /*0180*/  @P0 IADD3 R6, PT, PT, R6, 0x1, RZ ;  /* 0x0000000106060810 */ /* 0x000fc80007ffe0ff */
[----:B------:R-:W-:-:S13]  /*0190*/  ISETP.GE.U32.AND P1, PT, R0, UR6, PT ;  /* 0x0000000600007c0c */ /* 0x000fda000bf26070 */
[----:B------:R-:W-:Y:S01]  /*01a0*/  @P1 VIADD R6, R6, 0x1 ;  /* 0x0000000106061836 */ /* 0x000fe20000000000 */
[----:B------:R-:W-:Y:S01]  /*01b0*/  @!P2 LOP3.LUT R6, RZ, UR6, RZ, 0x33, !PT ;  /* 0x00000006ff06ac12 */ /* 0x000fe2000f8e33ff */
[----:B------:R-:W-:Y:S06]  /*01c0*/  BRA `(.L_x_1) ;  /* 0x0000000000187947 */ /* 0x000fec0003800000 */
.L_x_0:
[----:B------:R-:W0:Y:S01]  /*01d0*/  LDC R12, c[0x0][0x3a0] ;  /* 0x0000e800ff0c7b82 */ /* 0x000e220000000800 */
[----:B------:R-:W-:Y:S02]  /*01e0*/  MOV R13, UR5 ;  /* 0x00000005000d7c02 */ /* 0x000fe40008000f00 */
[----:B------:R-:W-:-:S07]  /*01f0*/  MOV R0, 0x210 ;  /* 0x0000021000007802 */ /* 0x000fce0000000f00 */
[----:B0-----:R-:W-:Y:S05]  /*0200*/  CALL.REL.NOINC `($__internal_0_$__cuda_sm20_div_u64) ;  /* 0x0000000800487944 */ /* 0x001fea0003c00000 */
[----:B------:R-:W-:Y:S02]  /*0210*/  IMAD.MOV.U32 R6, RZ, RZ, R8 ;  /* 0x000000ffff067224 */ /* 0x000fe400078e0008 */
[----:B------:R-:W-:-:S07]  /*0220*/  IMAD.MOV.U32 R7, RZ, RZ, R15 ;  /* 0x000000ffff077224 */ /* 0x000fce00078e000f */
.L_x_1:
[----:B------:R-:W0:Y:S01]  /*0230*/  LDCU UR4, c[0x0][0x3a0] ;  /* 0x00007400ff0477ac */ /* 0x000e220008000800 */
[----:B------:R-:W1:Y:S01]  /*0240*/  LDC R12, c[0x0][0x370] ;  /* 0x0000dc00ff0c7b82 */ /* 0x000e620000000800 */
[----:B------:R-:W-:Y:S01]  /*0250*/  IMAD.MOV.U32 R2, RZ, RZ, RZ ;  /* 0x000000ffff027224 */ /* 0x000fe200078e00ff */
[----:B------:R-:W2:Y:S01]  /*0260*/  LDCU UR5, c[0x0][0x39c] ;  /* 0x00007380ff0577ac */ /* 0x000ea20008000800 */
[----:B0-----:R-:W0:Y:S01]  /*0270*/  I2F.U32.RP R4, UR4 ;  /* 0x0000000400047d06 */ /* 0x001e220008209000 */
[----:B------:R-:W-:Y:S01]  /*0280*/  ISETP.NE.U32.AND P2, PT, RZ, UR4, PT ;  /* 0x00000004ff007c0c */ /* 0x000fe2000bf45070 */
[----:B--2---:R-:W-:-:S06]  /*0290*/  UISETP.GE.AND UP0, UPT, UR5, URZ, UPT ;  /* 0x000000ff0500728c */ /* 0x004fcc000bf06270 */
[----:B0-----:R-:W0:Y:S02]  /*02a0*/  MUFU.RCP R4, R4 ;  /* 0x0000000400047308 */ /* 0x001e240000001000 */
[----:B0-----:R-:W-:-:S06]  /*02b0*/  IADD3 R5, PT, PT, R4, 0xffffffe, RZ ;  /* 0x0ffffffe04057810 */ /* 0x001fcc0007ffe0ff */
[----:B------:R-:W0:Y:S02]  /*02c0*/  F2I.FTZ.U32.TRUNC.NTZ R3, R5 ;  /* 0x0000000500037305 */ /* 0x000e24000021f000 */
[----:B0-----:R-:W-:-:S04]  /*02d0*/  IMAD.MOV R9, RZ, RZ, -R3 ;  /* 0x000000ffff097224 */ /* 0x001fc800078e0a03 */
[----:B------:R-:W-:-:S04]  /*02e0*/  IMAD R9, R9, UR4, RZ ;  /* 0x0000000409097c24 */ /* 0x000fc8000f8e02ff */
[----:B------:R-:W-:-:S06]  /*02f0*/  IMAD.HI.U32 R9, R3, R9, R2 ;  /* 0x0000000903097227 */ /* 0x000fcc00078e0002 */
[----:B-1----:R-:W-:-:S05]  /*0300*/  IMAD.HI.U32 R0, R9, R12, RZ ;  /* 0x0000000c09007227 */ /* 0x002fca00078e00ff */
[----:B------:R-:W-:-:S05]  /*0310*/  IADD3 R3, PT, PT, -R0, RZ, RZ ;  /* 0x000000ff00037210 */ /* 0x000fca0007ffe1ff */
[----:B------:R-:W-:-:S05]  /*0320*/  IMAD R2, R3, UR4, R12 ;  /* 0x0000000403027c24 */ /* 0x000fca000f8e020c */
[----:B------:R-:W-:-:S13]  /*0330*/  ISETP.GE.U32.AND P0, PT, R2, UR4, PT ;  /* 0x0000000402007c0c */ /* 0x000fda000bf06070 */
[----:B------:R-:W-:Y:S02]  /*0340*/  @P0 VIADD R2, R2, -UR4 ;  /* 0x8000000402020c36 */ /* 0x000fe40008000000 */
[----:B------:R-:W-:-:S03]  /*0350*/  @P0 VIADD R0, R0, 0x1 ;  /* 0x0000000100000836 */ /* 0x000fc60000000000 */
[----:B------:R-:W-:-:S13]  /*0360*/  ISETP.GE.U32.AND P1, PT, R2, UR4, PT ;  /* 0x0000000402007c0c */ /* 0x000fda000bf26070 */
[----:B------:R-:W-:Y:S02]  /*0370*/  @P1 IADD3 R0, PT, PT, R0, 0x1, RZ ;  /* 0x0000000100001810 */ /* 0x000fe40007ffe0ff */
[----:B------:R-:W-:Y:S01]  /*0380*/  @!P2 LOP3.LUT R0, RZ, UR4, RZ, 0x33, !PT ;  /* 0x00000004ff00ac12 */ /* 0x000fe2000f8e33ff */
[----:B------:R-:W-:Y:S06]  /*0390*/  BRA.U !UP0, `(.L_x_2) ;  /* 0x0000000108547547 */ /* 0x000fec000b800000 */
[----:B------:R-:W0:Y:S01]  /*03a0*/  I2F.U32.RP R4, R0 ;  /* 0x0000000000047306 */ /* 0x000e220000209000 */
[----:B------:R-:W1:Y:S01]  /*03b0*/  S2UR UR4, SR_CTAID.X ;  /* 0x00000000000479c3 */ /* 0x000e620000002500 */
[----:B------:R-:W-:Y:S01]  /*03c0*/  IMAD.MOV R5, RZ, RZ, -R0 ;  /* 0x000000ffff057224 */ /* 0x000fe200078e0a00 */
[----:B------:R-:W-:-:S05]  /*03d0*/  ISETP.NE.U32.AND P2, PT, R0, RZ, PT ;  /* 0x000000ff0000720c */ /* 0x000fca0003f45070 */
[----:B0-----:R-:W0:Y:S02]  /*03e0*/  MUFU.RCP R4, R4 ;  /* 0x0000000400047308 */ /* 0x001e240000001000 */
[----:B0-----:R-:W-:-:S06]  /*03f0*/  VIADD R2, R4, 0xffffffe ;  /* 0x0ffffffe04027836 */ /* 0x001fcc0000000000 */
[----:B------:R0:W2:Y:S02]  /*0400*/  F2I.FTZ.U32.TRUNC.NTZ R3, R2 ;  /* 0x0000000200037305 */ /* 0x0000a4000021f000 */
[----:B0-----:R-:W-:Y:S02]  /*0410*/  HFMA2 R2, -RZ, RZ, 0, 0 ;  /* 0x00000000ff027431 */ /* 0x001fe400000001ff */
[----:B--2---:R-:W-:-:S04]  /*0420*/  IMAD R5, R5, R3, RZ ;  /* 0x0000000305057224 */ /* 0x004fc800078e02ff */
[----:B------:R-:W-:-:S06]  /*0430*/  IMAD.HI.U32 R3, R3, R5, R2 ;  /* 0x0000000503037227 */ /* 0x000fcc00078e0002 */
[----:B-1----:R-:W-:-:S04]  /*0440*/  IMAD.HI.U32 R3, R3, UR4, RZ ;  /* 0x0000000403037c27 */ /* 0x002fc8000f8e00ff */
[----:B------:R-:W-:-:S04]  /*0450*/  IMAD.MOV R5, RZ, RZ, -R3 ;  /* 0x000000ffff057224 */ /* 0x000fc800078e0a03 */
[----:B------:R-:W-:-:S05]  /*0460*/  IMAD R5, R0, R5, UR4 ;  /* 0x0000000400057e24 */ /* 0x000fca000f8e0205 */
[----:B------:R-:W-:-:S13]  /*0470*/  ISETP.GE.U32.AND P0, PT, R5, R0, PT ;  /* 0x000000000500720c */ /* 0x000fda0003f06070 */
[----:B------:R-:W-:Y:S01]  /*0480*/  @P0 IMAD.IADD R5, R5, 0x1, -R0 ;  /* 0x0000000105050824 */ /* 0x000fe200078e0a00 */
[----:B------:R-:W-:-:S04]  /*0490*/  @P0 IADD3 R3, PT, PT, R3, 0x1, RZ ;  /* 0x0000000103030810 */ /* 0x000fc80007ffe0ff */
[----:B------:R-:W-:-:S13]  /*04a0*/  ISETP.GE.U32.AND P1, PT, R5, R0, PT ;  /* 0x000000000500720c */ /* 0x000fda0003f26070 */
[----:B------:R-:W-:Y:S01]  /*04b0*/  @P1 VIADD R3, R3, 0x1 ;  /* 0x0000000103031836 */ /* 0x000fe20000000000 */
[----:B------:R-:W-:-:S04]  /*04c0*/  @!P2 LOP3.LUT R3, RZ, R0, RZ, 0x33, !PT ;  /* 0x00000000ff03a212 */ /* 0x000fc800078e33ff */
[----:B------:R-:W-:-:S13]  /*04d0*/  ISETP.NE.AND P0, PT, R3, UR5, PT ;  /* 0x0000000503007c0c */ /* 0x000fda000bf05270 */
[----:B------:R-:W-:Y:S05]  /*04e0*/  @P0 EXIT ;  /* 0x000000000000094d */ /* 0x000fea0003800000 */
.L_x_2:
[----:B------:R-:W0:Y:S01]  /*04f0*/  I2F.U32.RP R4, R0 ;  /* 0x0000000000047306 */ /* 0x000e220000209000 */
[----:B------:R-:W1:Y:S01]  /*0500*/  S2UR UR10, SR_CTAID.X ;  /* 0x00000000000a79c3 */ /* 0x000e620000002500 */
[----:B------:R-:W-:Y:S01]  /*0510*/  IADD3 R5, PT, PT, RZ, -R0, RZ ;  /* 0x80000000ff057210 */ /* 0x000fe20007ffe0ff */
[----:B------:R-:W2:Y:S01]  /*0520*/  LDCU UR5, c[0x0][0x398] ;  /* 0x00007300ff0577ac */ /* 0x000ea20008000800 */
[----:B------:R-:W-:-:S04]  /*0530*/  ISETP.NE.U32.AND P2, PT, R0, RZ, PT ;  /* 0x000000ff0000720c */ /* 0x000fc80003f45070 */
[----:B0-----:R-:W0:Y:S02]  /*0540*/  MUFU.RCP R4, R4 ;  /* 0x0000000400047308 */ /* 0x001e240000001000 */
[----:B0-----:R-:W-:-:S06]  /*0550*/  VIADD R2, R4, 0xffffffe ;  /* 0x0ffffffe04027836 */ /* 0x001fcc0000000000 */
[----:B------:R0:W3:Y:S02]  /*0560*/  F2I.FTZ.U32.TRUNC.NTZ R3, R2 ;  /* 0x0000000200037305 */ /* 0x0000e4000021f000 */
[----:B0-----:R-:W-:Y:S02]  /*0570*/  IMAD.MOV.U32 R2, RZ, RZ, RZ ;  /* 0x000000ffff027224 */ /* 0x001fe400078e00ff */
[----:B---3--:R-:W-:-:S04]  /*0580*/  IMAD R5, R5, R3, RZ ;  /* 0x0000000305057224 */ /* 0x008fc800078e02ff */
[----:B------:R-:W-:-:S06]  /*0590*/  IMAD.HI.U32 R5, R3, R5, R2 ;  /* 0x0000000503057227 */ /* 0x000fcc00078e0002 */
[----:B-1----:R-:W-:-:S04]  /*05a0*/  IMAD.HI.U32 R5, R5, UR10, RZ ;  /* 0x0000000a05057c27 */ /* 0x002fc8000f8e00ff */
[----:B------:R-:W-:-:S04]  /*05b0*/  IMAD.MOV R3, RZ, RZ, -R5 ;  /* 0x000000ffff037224 */ /* 0x000fc800078e0a05 */
[----:B------:R-:W-:-:S05]  /*05c0*/  IMAD R3, R0, R3, UR10 ;  /* 0x0000000a00037e24 */ /* 0x000fca000f8e0203 */
[----:B------:R-:W-:-:S13]  /*05d0*/  ISETP.GE.U32.AND P0, PT, R3, R0, PT ;  /* 0x000000000300720c */ /* 0x000fda0003f06070 */
[----:B------:R-:W-:Y:S01]  /*05e0*/  @P0 IADD3 R3, PT, PT, -R0, R3, RZ ;  /* 0x0000000300030210 */ /* 0x000fe20007ffe1ff */
[----:B------:R-:W-:-:S03]  /*05f0*/  @P0 VIADD R5, R5, 0x1 ;  /* 0x0000000105050836 */ /* 0x000fc60000000000 */
[----:B------:R-:W-:-:S13]  /*0600*/  ISETP.GE.U32.AND P1, PT, R3, R0, PT ;  /* 0x000000000300720c */ /* 0x000fda0003f26070 */
[----:B------:R-:W-:Y:S02]  /*0610*/  @P1 IADD3 R5, PT, PT, R5, 0x1, RZ ;  /* 0x0000000105051810 */ /* 0x000fe40007ffe0ff */
[----:B------:R-:W-:-:S04]  /*0620*/  @!P2 LOP3.LUT R5, RZ, R0, RZ, 0x33, !PT ;  /* 0x00000000ff05a212 */ /* 0x000fc800078e33ff */
[----:B--2---:R-:W-:-:S13]  /*0630*/  ISETP.NE.AND P0, PT, R5, UR5, PT ;  /* 0x0000000505007c0c */ /* 0x004fda000bf05270 */
[----:B------:R-:W-:Y:S05]  /*0640*/  @!P0 EXIT ;  /* 0x000000000000894d */ /* 0x000fea0003800000 */
[----:B------:R-:W0:Y:S01]  /*0650*/  LDC.64 R2, c[0x0][0x380] ;  /* 0x0000e000ff027b82 */ /* 0x000e220000000a00 */
[----:B------:R-:W1:Y:S01]  /*0660*/  LDCU.64 UR6, c[0x0][0x358] ;  /* 0x00006b00ff0677ac */ /* 0x000e620008000a00 */
[----:B------:R-:W2:Y:S01]  /*0670*/  LDCU UR11, c[0x0][0x394] ;  /* 0x00007280ff0b77ac */ /* 0x000ea20008000800 */
[----:B0-----:R-:W-:-:S06]  /*0680*/  IMAD.WIDE.U32 R2, R5, 0x8, R2 ;  /* 0x0000000805027825 */ /* 0x001fcc00078e0002 */
[----:B-1----:R-:W5:Y:S01]  /*0690*/  LDG.E.64 R2, desc[UR6][R2.64] ;  /* 0x0000000602027981 */ /* 0x002f62000c1e1b00 */
[----:B------:R-:W-:Y:S02]  /*06a0*/  USHF.R.S32.HI UR4, URZ, 0x1f, UR5 ;  /* 0x0000001fff047899 */ /* 0x000fe40008011405 */
[C---:B------:R-:W-:Y:S01]  /*06b0*/  IMAD R9, R7.reuse, UR5, RZ ;  /* 0x0000000507097c24 */ /* 0x040fe2000f8e02ff */
[----:B--2---:R-:W-:Y:S01]  /*06c0*/  UISETP.NE.U32.AND UP0, UPT, UR11, URZ, UPT ;  /* 0x000000ff0b00728c */ /* 0x004fe2000bf05070 */
[-C--:B------:R-:W-:Y:S02]  /*06d0*/  IMAD R13, R7, R5.reuse, RZ ;  /* 0x00000005070d7224 */ /* 0x080fe400078e02ff */
[----:B------:R-:W-:-:S04]  /*06e0*/  IMAD.WIDE.U32 R4, R6, R5, RZ ;  /* 0x0000000506047225 */ /* 0x000fc800078e00ff */
[C---:B------:R-:W-:Y:S02]  /*06f0*/  IMAD R11, R6.reuse, UR4, R9 ;  /* 0x00000004060b7c24 */ /* 0x040fe4000f8e0209 */
[----:B------:R-:W-:-:S04]  /*0700*/  IMAD.WIDE.U32 R6, R6, UR5, RZ ;  /* 0x0000000506067c25 */ /* 0x000fc8000f8e00ff */
[----:B------:R-:W-:Y:S01]  /*0710*/  IMAD.IADD R9, R5, 0x1, R13 ;  /* 0x0000000105097824 */ /* 0x000fe200078e020d */
[----:B------:R-:W-:Y:S01]  /*0720*/  IADD3 R11, PT, PT, R7, R11, RZ ;  /* 0x0000000b070b7210 */ /* 0x000fe20007ffe0ff */
[----:B------:R-:W-:Y:S06]  /*0730*/  BRA.U UP0, `(.L_x_3) ;  /* 0x0000000100587547 */ /* 0x000fec000b800000 */
[----:B------:R-:W0:Y:S01]  /*0740*/  I2F.U32.RP R0, R12 ;  /* 0x0000000c00007306 */ /* 0x000e220000209000 */
[----:B------:R-:W1:Y:S01]  /*0750*/  LDCU UR4, c[0x0][0x390] ;  /* 0x00007200ff0477ac */ /* 0x000e620008000800 */
[----:B------:R-:W-:-:S06]  /*0760*/  ISETP.NE.U32.AND P2, PT, R12, RZ, PT ;  /* 0x000000ff0c00720c */ /* 0x000fcc0003f45070 */
[----:B0-----:R-:W0:Y:S02]  /*0770*/  MUFU.RCP R0, R0 ;  /* 0x0000000000007308 */ /* 0x001e240000001000 */
[----:B0-----:R-:W-:-:S06]  /*0780*/  VIADD R14, R0, 0xffffffe ;  /* 0x0ffffffe000e7836 */ /* 0x001fcc0000000000 */
[----:B------:R0:W2:Y:S02]  /*0790*/  F2I.FTZ.U32.TRUNC.NTZ R15, R14 ;  /* 0x0000000e000f7305 */ /* 0x0000a4000021f000 */
[----:B0-----:R-:W-:Y:S01]  /*07a0*/  IMAD.MOV.U32 R14, RZ, RZ, RZ ;  /* 0x000000ffff0e7224 */ /* 0x001fe200078e00ff */
[----:B--2---:R-:W-:-:S05]  /*07b0*/  IADD3 R13, PT, PT, RZ, -R15, RZ ;  /* 0x8000000fff0d7210 */ /* 0x004fca0007ffe0ff */
[----:B------:R-:W-:-:S04]  /*07c0*/  IMAD R13, R13, R12, RZ ;  /* 0x0000000c0d0d7224 */ /* 0x000fc800078e02ff */
[----:B------:R-:W-:-:S06]  /*07d0*/  IMAD.HI.U32 R15, R15, R13, R14 ;  /* 0x0000000d0f0f7227 */ /* 0x000fcc00078e000e */
[----:B-1----:R-:W-:-:S05]  /*07e0*/  IMAD.HI.U32 R15, R15, UR4, RZ ;  /* 0x000000040f0f7c27 */ /* 0x002fca000f8e00ff */
[----:B------:R-:W-:-:S05]  /*07f0*/  IADD3 R13, PT, PT, -R15, RZ, RZ ;  /* 0x000000ff0f0d7210 */ /* 0x000fca0007ffe1ff */
[----:B------:R-:W-:-:S05]  /*0800*/  IMAD R13, R12, R13, UR4 ;  /* 0x000000040c0d7e24 */ /* 0x000fca000f8e020d */
[----:B------:R-:W-:-:S13]  /*0810*/  ISETP.GE.U32.AND P0, PT, R13, R12, PT ;  /* 0x0000000c0d00720c */ /* 0x000fda0003f06070 */
[----:B------:R-:W-:Y:S01]  /*0820*/  @P0 IMAD.IADD R13, R13, 0x1, -R12 ;  /* 0x000000010d0d0824 */ /* 0x000fe200078e0a0c */
[----:B------:R-:W-:-:S04]  /*0830*/  @P0 IADD3 R15, PT, PT, R15, 0x1, RZ ;  /* 0x000000010f0f0810 */ /* 0x000fc80007ffe0ff */
[----:B------:R-:W-:Y:S01]  /*0840*/  ISETP.GE.U32.AND P1, PT, R13, R12, PT ;  /* 0x0000000c0d00720c */ /* 0x000fe20003f26070 */
[----:B------:R-:W-:-:S12]  /*0850*/  IMAD.MOV.U32 R13, RZ, RZ, RZ ;  /* 0x000000ffff0d7224 */ /* 0x000fd800078e00ff */
[----:B------:R-:W-:Y:S01]  /*0860*/  @P1 VIADD R15, R15, 0x1 ;  /* 0x000000010f0f1836 */ /* 0x000fe20000000000 */
[----:B------:R-:W-:-:S04]  /*0870*/  @!P2 LOP3.LUT R15, RZ, R12, RZ, 0x33, !PT ;  /* 0x0000000cff0fa212 */ /* 0x000fc800078e33ff */
[----:B------:R-:W-:Y:S01]  /*0880*/  MOV R12, R15 ;  /* 0x0000000f000c7202 */ /* 0x000fe20000000f00 */
[----:B------:R-:W-:Y:S06]  /*0890*/  BRA `(.L_x_4) ;  /* 0x0000000000147947 */ /* 0x000fec0003800000 */
.L_x_3:
[----:B------:R-:W-:Y:S01]  /*08a0*/  HFMA2 R13, -RZ, RZ, 0, 0 ;  /* 0x00000000ff0d7431 */ /* 0x000fe200000001ff */
[----:B------:R-:W-:-:S07]  /*08b0*/  MOV R0, 0x8d0 ;  /* 0x000008d000007802 */ /* 0x000fce0000000f00 */
[----:B-----5:R-:W-:Y:S05]  /*08c0*/  CALL.REL.NOINC `($__internal_0_$__cuda_sm20_div_u64) ;  /* 0x0000000000987944 */ /* 0x020fea0003c00000 */
[----:B------:R-:W-:Y:S01]  /*08d0*/  IMAD.MOV.U32 R12, RZ, RZ, R8 ;  /* 0x000000ffff0c7224 */ /* 0x000fe200078e0008 */
[----:B------:R-:W-:-:S07]  /*08e0*/  MOV R13, R15 ;  /* 0x0000000f000d7202 */ /* 0x000fce0000000f00 */
.L_x_4:
[----:B------:R-:W0:Y:S01]  /*08f0*/  S2R R14, SR_TID.X ;  /* 0x00000000000e7919 */ /* 0x000e220000002100 */
[----:B------:R-:W-:Y:S01]  /*0900*/  UIADD3 UR4, UPT, UPT, UR10, 0x1, URZ ;  /* 0x000000010a047890 */ /* 0x000fe2000fffe0ff */
[--C-:B------:R-:W-:Y:S01]  /*0910*/  SHF.R.U64 R17, R12, 0x4, R13.reuse ;  /* 0x000000040c117819 */ /* 0x100fe2000000120d */
[----:B------:R-:W-:Y:S01]  /*0920*/  IMAD.MOV.U32 R15, RZ, RZ, RZ ;  /* 0x000000ffff0f7224 */ /* 0x000fe200078e00ff */
[----:B------:R-:W-:-:S03]  /*0930*/  SHF.R.U32.HI R0, RZ, 0x4, R13 ;  /* 0x00000004ff007819 */ /* 0x000fc6000001160d */
[----:B------:R-:W-:-:S04]  /*0940*/  IMAD.WIDE.U32 R12, R17, UR4, RZ ;  /* 0x00000004110c7c25 */ /* 0x000fc8000f8e00ff */
[----:B------:R-:W-:Y:S02]  /*0950*/  IMAD R19, R0, UR4, RZ ;  /* 0x0000000400137c24 */ /* 0x000fe4000f8e02ff */
[----:B0-----:R-:W-:-:S04]  /*0960*/  IMAD.WIDE.U32 R14, R17, UR10, R14 ;  /* 0x0000000a110e7c25 */ /* 0x001fc8000f8e000e */
[----:B------:R-:W-:Y:S01]  /*0970*/  IMAD R17, R0, UR10, RZ ;  /* 0x0000000a00117c24 */ /* 0x000fe2000f8e02ff */
[----:B------:R-:W-:Y:S02]  /*0980*/  IADD3 R0, PT, PT, R13, R19, RZ ;  /* 0x000000130d007210 */ /* 0x000fe40007ffe0ff */
[----:B------:R-:W-:Y:S01]  /*0990*/  ISETP.GE.U32.AND P0, PT, R14, R12, PT ;  /* 0x0000000c0e00720c */ /* 0x000fe20003f06070 */
[----:B------:R-:W-:-:S05]  /*09a0*/  IMAD.IADD R17, R15, 0x1, R17 ;  /* 0x000000010f117824 */ /* 0x000fca00078e0211 */
[----:B------:R-:W-:-:S13]  /*09b0*/  ISETP.GE.U32.AND.EX P0, PT, R17, R0, PT, P0 ;  /* 0x000000001100720c */ /* 0x000fda0003f06100 */
[----:B------:R-:W-:Y:S05]  /*09c0*/  @P0 EXIT ;  /* 0x000000000000094d */ /* 0x000fea0003800000 */
[----:B------:R-:W-:Y:S01]  /*09d0*/  SHF.R.U64 R5, R4, 0x4, R9 ;  /* 0x0000000404057819 */ /* 0x000fe20000001209 */
[----:B------:R-:W0:Y:S01]  /*09e0*/  LDCU UR4, c[0x0][0x360] ;  /* 0x00006c00ff0477ac */ /* 0x000e220008000800 */
[----:B------:R-:W-:Y:S02]  /*09f0*/  SHF.R.U64 R6, R6, 0x4, R11 ;  /* 0x0000000406067819 */ /* 0x000fe4000000120b */
[----:B------:R-:W-:Y:S01]  /*0a00*/  SHF.R.U32.HI R4, RZ, 0x4, R9 ;  /* 0x00000004ff047819 */ /* 0x000fe20000011609 */
[----:B------:R-:W1:Y:S01]  /*0a10*/  LDCU.64 UR8, c[0x0][0x388] ;  /* 0x00007100ff0877ac */ /* 0x000e620008000a00 */
[----:B------:R-:W-:-:S04]  /*0a20*/  IADD3 R15, P0, PT, R6, -R5, RZ ;  /* 0x80000005060f7210 */ /* 0x000fc80007f1e0ff */
[----:B------:R-:W-:Y:S02]  /*0a30*/  LEA.HI.X R16, R11, ~R4, RZ, 0x1c, P0 ;  /* 0x800000040b107211 */ /* 0x000fe400000fe4ff */
[----:B------:R-:W-:-:S07]  /*0a40*/  MOV R11, R17 ;  /* 0x00000011000b7202 */ /* 0x000fce0000000f00 */
.L_x_5:
[----:B-12---:R-:W-:-:S04]  /*0a50*/  LEA R4, P0, R14, UR8, 0x4 ;  /* 0x000000080e047c11 */ /* 0x006fc8000f8020ff */
[----:B------:R-:W-:-:S06]  /*0a60*/  LEA.HI.X R5, R14, UR9, R11, 0x4, P0 ;  /* 0x000000090e057c11 */ /* 0x000fcc00080f240b */
[----:B------:R-:W2:Y:S01]  /*0a70*/  LDG.E.128.STRONG.SYS R4, desc[UR6][R4.64] ;  /* 0x0000000604047981 */ /* 0x000ea2000c1f5d00 */
[----:B------:R-:W-:-:S05]  /*0a80*/  IADD3 R9, P0, PT, R14, R15, RZ ;  /* 0x0000000f0e097210 */ /* 0x000fca0007f1e0ff */
[----:B------:R-:W-:Y:S01]  /*0a90*/  IMAD.X R10, R11, 0x1, R16, P0 ;  /* 0x000000010b0a7824 */ /* 0x000fe200000e0610 */
[----:B-----5:R-:W-:-:S04]  /*0aa0*/  LEA R8, P0, R9, R2, 0x4 ;  /* 0x0000000209087211 */ /* 0x020fc800078020ff */
[----:B------:R-:W-:Y:S02]  /*0ab0*/  LEA.HI.X R9, R9, R3, R10, 0x4, P0 ;  /* 0x0000000309097211 */ /* 0x000fe400000f240a */
[----:B0-----:R-:W-:-:S04]  /*0ac0*/  IADD3 R14, P0, PT, R14, UR4, RZ ;  /* 0x000000040e0e7c10 */ /* 0x001fc8000ff1e0ff */
[----:B------:R-:W-:Y:S02]  /*0ad0*/  IADD3.X R11, PT, PT, RZ, R11, RZ, P0, !PT ;  /* 0x0000000bff0b7210 */ /* 0x000fe400007fe4ff */
[----:B------:R-:W-:-:S04]  /*0ae0*/  ISETP.GE.U32.AND P0, PT, R14, R12, PT ;  /* 0x0000000c0e00720c */ /* 0x000fc80003f06070 */
[----:B------:R-:W-:Y:S01]  /*0af0*/  ISETP.GE.U32.AND.EX P0, PT, R11, R0, PT, P0 ;  /* 0x000000000b00720c */ /* 0x000fe20003f06100 */
[----:B--2---:R2:W-:-:S12]  /*0b00*/  STG.E.128.STRONG.SYS desc[UR6][R8.64], R4 ;  /* 0x0000000408007986 */ /* 0x0045d8000c115d06 */
[----:B------:R-:W-:Y:S05]  /*0b10*/  @!P0 BRA `(.L_x_5) ;  /* 0xfffffffc00cc8947 */ /* 0x000fea000383ffff */
[----:B------:R-:W-:Y:S05]  /*0b20*/  EXIT ;  /* 0x000000000000794d */ /* 0x000fea0003800000 */
        .weak           $__internal_0_$__cuda_sm20_div_u64
        .type           $__internal_0_$__cuda_sm20_div_u64,@function
        .size           $__internal_0_$__cuda_sm20_div_u64,(.L_x_8 - $__internal_0_$__cuda_sm20_div_u64)
$__internal_0_$__cuda_sm20_div_u64:
[----:B------:R-:W0:Y:S08]  /*0b30*/  I2F.U64.RP R8, R12 ;  /* 0x0000000c00087312 */ /* 0x000e300000309000 */
[----:B0-----:R-:W0:Y:S02]  /*0b40*/  MUFU.RCP R8, R8 ;  /* 0x0000000800087308 */ /* 0x001e240000001000 */
[----:B0-----:R-:W-:-:S06]  /*0b50*/  VIADD R14, R8, 0x1ffffffe ;  /* 0x1ffffffe080e7836 */ /* 0x001fcc0000000000 */
[----:B------:R-:W0:Y:S02]  /*0b60*/  F2I.U64.TRUNC R14, R14 ;  /* 0x0000000e000e7311 */ /* 0x000e24000020d800 */
[----:B0-----:R-:W-:-:S04]  /*0b70*/  IMAD.WIDE.U32 R16, R14, R12, RZ ;  /* 0x0000000c0e107225 */ /* 0x001fc800078e00ff */
[----:B------:R-:W-:Y:S01]  /*0b80*/  IMAD R17, R14, R13, R17 ;  /* 0x0000000d0e117224 */ /* 0x000fe200078e0211 */
[----:B------:R-:W-:-:S03]  /*0b90*/  IADD3 R19, P0, PT, RZ, -R16, RZ ;  /* 0x80000010ff137210 */ /* 0x000fc60007f1e0ff */
[----:B------:R-:W-:Y:S02]  /*0ba0*/  IMAD R17, R15, R12, R17 ;  /* 0x0000000c0f117224 */ /* 0x000fe400078e0211 */
[----:B------:R-:W-:-:S03]  /*0bb0*/  IMAD.HI.U32 R16, R14, R19, RZ ;  /* 0x000000130e107227 */ /* 0x000fc600078e00ff */
[----:B------:R-:W-:Y:S01]  /*0bc0*/  IADD3.X R21, PT, PT, RZ, ~R17, RZ, P0, !PT ;  /* 0x80000011ff157210 */ /* 0x000fe200007fe4ff */
[----:B------:R-:W-:-:S04]  /*0bd0*/  IMAD.MOV.U32 R17, RZ, RZ, R14 ;  /* 0x000000ffff117224 */ /* 0x000fc800078e000e */
[----:B------:R-:W-:-:S04]  /*0be0*/  IMAD.WIDE.U32 R16, P0, R14, R21, R16 ;  /* 0x000000150e107225 */ /* 0x000fc80007800010 */
[C---:B------:R-:W-:Y:S02]  /*0bf0*/  IMAD R23, R15.reuse, R21, RZ ;  /* 0x000000150f177224 */ /* 0x040fe400078e02ff */
[----:B------:R-:W-:-:S04]  /*0c00*/  IMAD.HI.U32 R16, P1, R15, R19, R16 ;  /* 0x000000130f107227 */ /* 0x000fc80007820010 */
[----:B------:R-:W-:Y:S01]  /*0c10*/  IMAD.HI.U32 R21, R15, R21, RZ ;  /* 0x000000150f157227 */ /* 0x000fe200078e00ff */
[----:B------:R-:W-:-:S04]  /*0c20*/  IADD3 R17, P2, PT, R23, R16, RZ ;  /* 0x0000001017117210 */ /* 0x000fc80007f5e0ff */
[----:B------:R-:W-:Y:S01]  /*0c30*/  IADD3.X R8, PT, PT, R21, R15, RZ, P0, !PT ;  /* 0x0000000f15087210 */ /* 0x000fe200007fe4ff */
[----:B------:R-:W-:-:S03]  /*0c40*/  IMAD.WIDE.U32 R14, R17, R12, RZ ;  /* 0x0000000c110e7225 */ /* 0x000fc600078e00ff */
[----:B------:R-:W-:Y:S01]  /*0c50*/  IADD3.X R19, PT, PT, RZ, RZ, R8, P2, P1 ;  /* 0x000000ffff137210 */ /* 0x000fe200017e2408 */
[----:B------:R-:W-:Y:S01]  /*0c60*/  IMAD R8, R17, R13, R15 ;  /* 0x0000000d11087224 */ /* 0x000fe200078e020f */
[----:B------:R-:W-:-:S03]  /*0c70*/  IADD3 R15, P0, PT, RZ, -R14, RZ ;  /* 0x8000000eff0f7210 */ /* 0x000fc60007f1e0ff */
[----:B------:R-:W-:Y:S02]  /*0c80*/  IMAD R8, R19, R12, R8 ;  /* 0x0000000c13087224 */ /* 0x000fe400078e0208 */
[----:B------:R-:W-:-:S04]  /*0c90*/  IMAD.HI.U32 R16, R17, R15, RZ ;  /* 0x0000000f11107227 */ /* 0x000fc800078e00ff */
[----:B------:R-:W-:-:S04]  /*0ca0*/  IMAD.X R8, RZ, RZ, ~R8, P0 ;  /* 0x000000ffff087224 */ /* 0x000fc800000e0e08 */
[----:B------:R-:W-:-:S04]  /*0cb0*/  IMAD.WIDE.U32 R16, P0, R17, R8, R16 ;  /* 0x0000000811107225 */ /* 0x000fc80007800010 */
[C---:B------:R-:W-:Y:S02]  /*0cc0*/  IMAD R10, R19.reuse, R8, RZ ;  /* 0x00000008130a7224 */ /* 0x040fe400078e02ff */
[----:B------:R-:W-:-:S04]  /*0cd0*/  IMAD.HI.U32 R17, P1, R19, R15, R16 ;  /* 0x0000000f13117227 */ /* 0x000fc80007820010 */
[----:B------:R-:W-:Y:S01]  /*0ce0*/  IMAD.HI.U32 R8, R19, R8, RZ ;  /* 0x0000000813087227 */ /* 0x000fe200078e00ff */
[----:B------:R-:W-:-:S03]  /*0cf0*/  IADD3 R17, P2, PT, R10, R17, RZ ;  /* 0x000000110a117210 */ /* 0x000fc60007f5e0ff */
[----:B------:R-:W-:Y:S01]  /*0d00*/  IMAD.MOV.U32 R15, RZ, RZ, RZ ;  /* 0x000000ffff0f7224 */ /* 0x000fe200078e00ff */
[----:B------:R-:W-:Y:S01]  /*0d10*/  IADD3.X R19, PT, PT, R8, R19, RZ, P0, !PT ;  /* 0x0000001308137210 */ /* 0x000fe200007fe4ff */
[----:B------:R-:W-:-:S03]  /*0d20*/  IMAD.HI.U32 R14, R17, UR8, RZ ;  /* 0x00000008110e7c27 */ /* 0x000fc6000f8e00ff */
[----:B------:R-:W-:Y:S01]  /*0d30*/  IADD3.X R19, PT, PT, RZ, RZ, R19, P2, P1 ;  /* 0x000000ffff137210 */ /* 0x000fe200017e2413 */
[----:B------:R-:W-:-:S04]  /*0d40*/  IMAD.WIDE.U32 R14, R17, UR9, R14 ;  /* 0x00000009110e7c25 */ /* 0x000fc8000f8e000e */
[C---:B------:R-:W-:Y:S02]  /*0d50*/  IMAD R17, R19.reuse, UR9, RZ ;  /* 0x0000000913117c24 */ /* 0x040fe4000f8e02ff */
[----:B------:R-:W-:-:S04]  /*0d60*/  IMAD.HI.U32 R14, P0, R19, UR8, R14 ;  /* 0x00000008130e7c27 */ /* 0x000fc8000f80000e */
[----:B------:R-:W-:Y:S01]  /*0d70*/  IMAD.HI.U32 R8, R19, UR9, RZ ;  /* 0x0000000913087c27 */ /* 0x000fe2000f8e00ff */
[----:B------:R-:W-:-:S04]  /*0d80*/  IADD3 R17, P1, PT, R17, R14, RZ ;  /* 0x0000000e11117210 */ /* 0x000fc80007f3e0ff */
[----:B------:R-:W-:Y:S01]  /*0d90*/  IADD3.X R8, PT, PT, R8, RZ, RZ, P0, !PT ;  /* 0x000000ff08087210 */ /* 0x000fe200007fe4ff */
[----:B------:R-:W-:-:S04]  /*0da0*/  IMAD.WIDE.U32 R14, R17, R12, RZ ;  /* 0x0000000c110e7225 */ /* 0x000fc800078e00ff */
[----:B------:R-:W-:Y:S01]  /*0db0*/  IMAD.X R19, RZ, RZ, R8, P1 ;  /* 0x000000ffff137224 */ /* 0x000fe200008e0608 */
[----:B------:R-:W-:Y:S01]  /*0dc0*/  IADD3 R21, P1, PT, -R14, UR8, RZ ;  /* 0x000000080e157c10 */ /* 0x000fe2000ff3e1ff */
[----:B------:R-:W-:-:S03]  /*0dd0*/  IMAD R8, R17, R13, R15 ;  /* 0x0000000d11087224 */ /* 0x000fc600078e020f */
[-C--:B------:R-:W-:Y:S01]  /*0de0*/  ISETP.GE.U32.AND P0, PT, R21, R12.reuse, PT ;  /* 0x0000000c1500720c */ /* 0x080fe20003f06070 */
[----:B------:R-:W-:Y:S01]  /*0df0*/  IMAD R8, R19, R12, R8 ;  /* 0x0000000c13087224 */ /* 0x000fe200078e0208 */
[----:B------:R-:W-:-:S04]  /*0e00*/  IADD3 R15, P2, PT, -R12, R21, RZ ;  /* 0x000000150c0f7210 */ /* 0x000fc80007f5e1ff */
[----:B------:R-:W-:Y:S02]  /*0e10*/  IADD3.X R16, PT, PT, ~R8, UR9, RZ, P1, !PT ;  /* 0x0000000908107c10 */ /* 0x000fe40008ffe5ff */
[----:B------:R-:W-:Y:S02]  /*0e20*/  IADD3 R8, P1, PT, R17, 0x1, RZ ;  /* 0x0000000111087810 */ /* 0x000fe40007f3e0ff */
[----:B------:R-:W-:Y:S02]  /*0e30*/  ISETP.GE.U32.AND.EX P0, PT, R16, R13, PT, P0 ;  /* 0x0000000d1000720c */ /* 0x000fe40003f06100 */
[----:B------:R-:W-:Y:S01]  /*0e40*/  IADD3.X R14, PT, PT, ~R13, R16, RZ, P2, !PT ;  /* 0x000000100d0e7210 */ /* 0x000fe200017fe5ff */
[----:B------:R-:W-:Y:S01]  /*0e50*/  IMAD.X R10, RZ, RZ, R19, P1 ;  /* 0x000000ffff0a7224 */ /* 0x000fe200008e0613 */
[----:B------:R-:W-:Y:S02]  /*0e60*/  SEL R15, R15, R21, P0 ;  /* 0x000000150f0f7207 */ /* 0x000fe40000000000 */
[----:B------:R-:W-:-:S02]  /*0e70*/  SEL R17, R8, R17, P0 ;  /* 0x0000001108117207 */ /* 0x000fc40000000000 */
[----:B------:R-:W-:Y:S02]  /*0e80*/  SEL R14, R14, R16, P0 ;  /* 0x000000100e0e7207 */ /* 0x000fe40000000000 */
[----:B------:R-:W-:Y:S02]  /*0e90*/  SEL R10, R10, R19, P0 ;  /* 0x000000130a0a7207 */ /* 0x000fe40000000000 */
[----:B------:R-:W-:Y:S02]  /*0ea0*/  ISETP.GE.U32.AND P0, PT, R15, R12, PT ;  /* 0x0000000c0f00720c */ /* 0x000fe40003f06070 */
[----:B------:R-:W-:Y:S01]  /*0eb0*/  ISETP.NE.U32.AND P1, PT, R12, RZ, PT ;  /* 0x000000ff0c00720c */ /* 0x000fe20003f25070 */
[----:B------:R-:W-:Y:S01]  /*0ec0*/  IMAD.MOV.U32 R12, RZ, RZ, R0 ;  /* 0x000000ffff0c7224 */ /* 0x000fe200078e0000 */
[----:B------:R-:W-:Y:S02]  /*0ed0*/  IADD3 R8, P2, PT, R17, 0x1, RZ ;  /* 0x0000000111087810 */ /* 0x000fe40007f5e0ff */
[----:B------:R-:W-:-:S02]  /*0ee0*/  ISETP.GE.U32.AND.EX P0, PT, R14, R13, PT, P0 ;  /* 0x0000000d0e00720c */ /* 0x000fc40003f06100 */
[----:B------:R-:W-:Y:S01]  /*0ef0*/  ISETP.NE.AND.EX P1, PT, R13, RZ, PT, P1 ;  /* 0x000000ff0d00720c */ /* 0x000fe20003f25310 */
[----:B------:R-:W-:Y:S01]  /*0f00*/  HFMA2 R13, -RZ, RZ, 0, 0 ;  /* 0x00000000ff0d7431 */ /* 0x000fe200000001ff */
[-C--:B------:R-:W-:Y:S02]  /*0f10*/  IADD3.X R15, PT, PT, RZ, R10.reuse, RZ, P2, !PT ;  /* 0x0000000aff0f7210 */ /* 0x080fe400017fe4ff */
[----:B------:R-:W-:Y:S02]  /*0f20*/  SEL R8, R8, R17, P0 ;  /* 0x0000001108087207 */ /* 0x000fe40000000000 */
[----:B------:R-:W-:Y:S02]  /*0f30*/  SEL R15, R15, R10, P0 ;  /* 0x0000000a0f0f7207 */ /* 0x000fe40000000000 */
[----:B------:R-:W-:Y:S02]  /*0f40*/  SEL R8, R8, 0xffffffff, P1 ;  /* 0xffffffff08087807 */ /* 0x000fe40000800000 */
[----:B------:R-:W-:Y:S01]  /*0f50*/  SEL R15, R15, 0xffffffff, P1 ;  /* 0xffffffff0f0f7807 */ /* 0x000fe20000800000 */
[----:B------:R-:W-:Y:S06]  /*0f60*/  RET.REL.NODEC R12 `(_Z20SMOneToAllCopyKernelPP6ulong2S0_miii) ;  /* 0xfffffff00c247950 */ /* 0x000fec0003c3ffff */
.L_x_6:
[----:B------:R-:W-:-:S00]  /*0f70*/  BRA `(.L_x_6) ;  /* 0xfffffffc00fc7947 */ /* 0x000fc0000383ffff */
[----:B------:R-:W-:-:S00]  /*0f80*/  NOP ;  /* 0x0000000000007918 */ /* 0x000fc00000000000 */
[----:B------:R-:W-:-:S00]  /*0f90*/  NOP ;  /* 0x0000000000007918 */ /* 0x000fc00000000000 */
[----:B------:R-:W-:-:S00]  /*0fa0*/  NOP ;  /* 0x0000000000007918 */ /* 0x000fc00000000000 */
[----:B------:R-:W-:-:S00]  /*0fb0*/  NOP ;  /* 0x0000000000007918 */ /* 0x000fc00000000000 */
[----:B------:R-:W-:-:S00]  /*0fc0*/  NOP ;  /* 0x0000000000007918 */ /* 0x000fc00000000000 */
[----:B------:R-:W-:-:S00]  /*0fd0*/  NOP ;  /* 0x0000000000007918 */ /* 0x000fc00000000000 */
[----:B------:R-:W-:-:S00]  /*0fe0*/  NOP ;  /* 0x0000000000007918 */ /* 0x000fc00000000000 */
[----:B------:R-:W-:-:S00]  /*0ff0*/  NOP ;  /* 0x0000000000007918 */ /* 0x000fc00000000000 */
.L_x_8:


//--------------------- .text._Z12SMCopyKernelP6ulong2PKS_ --------------------------
	.section	.text._Z12SMCopyKernelP6ulong2PKS_,"ax",@progbits
	.align	128
        .global         _Z12SMCopyKernelP6ulong2PKS_
        .type           _Z12SMCopyKernelP6ulong2PKS_,@function
        .size           _Z12SMCopyKernelP6ulong2PKS_,(.L_x_10 - _Z12SMCopyKernelP6ulong2PKS_)
        .other          _Z12SMCopyKernelP6ulong2PKS_,@"STO_CUDA_ENTRY STV_DEFAULT"
_Z12SMCopyKernelP6ulong2PKS_:
.text._Z12SMCopyKernelP6ulong2PKS_:
[----:B------:R-:W-:Y:S01]  /*0000*/  LDC R1, c[0x0][0x37c] ;  /* 0x0000df00ff017b82 */ /* 0x000fe20000000800 */
[----:B------:R-:W0:Y:S07]  /*0010*/  S2R R13, SR_TID.X ;  /* 0x00000000000d7919 */ /* 0x000e2e0000002100 */
[----:B------:R-:W1:Y:S08]  /*0020*/  S2UR UR4, SR_CTAID.X ;  /* 0x00000000000479c3 */ /* 0x000e700000002500 */
[----:B------:R-:W1:Y:S08]  /*0030*/  LDC R15, c[0x0][0x360] ;  /* 0x0000d800ff0f7b82 */ /* 0x000e700000000800 */
[----:B------:R-:W2:Y:S08]  /*0040*/  LDC.64 R4, c[0x0][0x388] ;  /* 0x0000e200ff047b82 */ /* 0x000eb00000000a00 */
[----:B------:R-:W3:Y:S01]  /*0050*/  LDC.64 R2, c[0x0][0x380] ;  /* 0x0000e000ff027b82 */ /* 0x000ee20000000a00 */
[----:B-1----:R-:W-:Y:S01]  /*0060*/  IMAD R0, R15, UR4, RZ ;  /* 0x000000040f007c24 */ /* 0x002fe2000f8e02ff */
[----:B------:R-:W1:Y:S04]  /*0070*/  LDCU.64 UR4, c[0x0][0x358] ;  /* 0x00006b00ff0477ac */ /* 0x000e680008000a00 */
[----:B0-----:R-:W-:-:S05]  /*0080*/  LEA R13, R0, R13, 0x1 ;  /* 0x0000000d000d7211 */ /* 0x001fca00078e08ff */
[----:B--2---:R-:W-:-:S04]  /*0090*/  IMAD.WIDE.U32 R4, R13, 0x10, R4 ;  /* 0x000000100d047825 */ /* 0x004fc800078e0004 */
[----:B------:R-:W-:Y:S02]  /*00a0*/  IMAD.WIDE.U32 R8, R15, 0x10, R4 ;  /* 0x000000100f087825 */ /* 0x000fe400078e0004 */
[----:B-1----:R-:W2:Y:S04]  /*00b0*/  LDG.E.128.STRONG.SYS R4, desc[UR4][R4.64] ;  /* 0x0000000404047981 */ /* 0x002ea8000c1f5d00 */
[----:B------:R-:W4:Y:S01]  /*00c0*/  LDG.E.128.STRONG.SYS R8, desc[UR4][R8.64] ;  /* 0x0000000408087981 */ /* 0x000f22000c1f5d00 */
[----:B---3--:R-:W-:-:S04]  /*00d0*/  IMAD.WIDE.U32 R2, R13, 0x10, R2 ;  /* 0x000000100d027825 */ /* 0x008fc800078e0002 */
[----:B------:R-:W-:Y:S01]  /*00e0*/  IMAD.WIDE.U32 R12, R15, 0x10, R2 ;  /* 0x000000100f0c7825 */ /* 0x000fe200078e0002 */
[----:B--2---:R-:W-:Y:S04]  /*00f0*/  STG.E.128.STRONG.SYS desc[UR4][R2.64], R4 ;  /* 0x0000000402007986 */ /* 0x004fe8000c115d04 */
[----:B----4-:R-:W-:Y:S01]  /*0100*/  STG.E.128.STRONG.SYS desc[UR4][R12.64], R8 ;  /* 0x000000080c007986 */ /* 0x010fe2000c115d04 */
[----:B------:R-:W-:Y:S05]  /*0110*/  EXIT ;  /* 0x000000000000794d */ /* 0x000fea0003800000 */
.L_x_7:
        /* <DEDUP_REMOVED lines=14> */
.L_x_10:


//--------------------- .nv.shared.reserved.0     --------------------------
	.section	.nv.shared.reserved.0,"aw",@nobits
	.weak		__nv_reservedSMEM_offset_0_alias
	.size		__nv_reservedSMEM_offset_0_alias, 0, 64
	.other		__nv_reservedSMEM_offset_0_alias,@"STO_CUDA_RESERVED_SHARED STV_DEFAULT"
__nv_reservedSMEM_offset_0_alias:
	.zero		0
	.zero		64


//--------------------- .nv.constant0._Z20SMOneToAllCopyKernelPP6ulong2S0_miii --------------------------
	.section	.nv.constant0._Z20SMOneToAllCopyKernelPP6ulong2S0_miii,"a",@progbits
	.sectionflags	@""
	.align	4
.nv.constant0._Z20SMOneToAllCopyKernelPP6ulong2S0_miii:
	.zero		932


//--------------------- .nv.constant0._Z12SMCopyKernelP6ulong2PKS_ --------------------------
	.section	.nv.constant0._Z12SMCopyKernelP6ulong2PKS_,"a",@progbits
	.sectionflags	@""
	.align	4
.nv.constant0._Z12SMCopyKernelP6ulong2PKS_:
	.zero		912


//--------------------- SYMBOLS --------------------------

	.type		.nv.reservedSmem.offset0,@object
	.size		.nv.reservedSmem.offset0,0x4
